//
// Generated by NVIDIA NVVM Compiler
//
// Compiler Build ID: CL-36424714
// Cuda compilation tools, release 13.0, V13.0.88
// Based on NVVM 20.0.0
//

.version 9.0
.target sm_100
.address_size 64

	// .globl	_Z26DeviceMatrixMultiplicationPfS_S_ii
// _ZZ26DeviceMatrixMultiplicationPfS_S_iiE3mds has been demoted
// _ZZ26DeviceMatrixMultiplicationPfS_S_iiE3nds has been demoted

.visible .entry _Z26DeviceMatrixMultiplicationPfS_S_ii(
	.param .u64 .ptr .align 1 _Z26DeviceMatrixMultiplicationPfS_S_ii_param_0,
	.param .u64 .ptr .align 1 _Z26DeviceMatrixMultiplicationPfS_S_ii_param_1,
	.param .u64 .ptr .align 1 _Z26DeviceMatrixMultiplicationPfS_S_ii_param_2,
	.param .u32 _Z26DeviceMatrixMultiplicationPfS_S_ii_param_3,
	.param .u32 _Z26DeviceMatrixMultiplicationPfS_S_ii_param_4
)
{
	.reg .pred 	%p<10>;
	.reg .b32 	%r<50>;
	.reg .b32 	%f<114>;
	.reg .b64 	%rd<21>;
	// demoted variable
	.shared .align 4 .b8 _ZZ26DeviceMatrixMultiplicationPfS_S_iiE3mds[400];
	// demoted variable
	.shared .align 4 .b8 _ZZ26DeviceMatrixMultiplicationPfS_S_iiE3nds[400];
	ld.param.u64 	%rd4, [_Z26DeviceMatrixMultiplicationPfS_S_ii_param_0];
	ld.param.u64 	%rd5, [_Z26DeviceMatrixMultiplicationPfS_S_ii_param_1];
	ld.param.u64 	%rd3, [_Z26DeviceMatrixMultiplicationPfS_S_ii_param_2];
	ld.param.u32 	%r23, [_Z26DeviceMatrixMultiplicationPfS_S_ii_param_3];
	cvta.to.global.u64 	%rd1, %rd5;
	cvta.to.global.u64 	%rd2, %rd4;
	mov.u32 	%r24, %ctaid.x;
	mul.lo.s32 	%r1, %r24, 10;
	mov.u32 	%r2, %tid.x;
	add.s32 	%r3, %r1, %r2;
	mov.u32 	%r25, %ctaid.y;
	mov.u32 	%r4, %tid.y;
	mad.lo.s32 	%r5, %r25, 10, %r4;
	mul.lo.s32 	%r6, %r23, %r5;
	mul.hi.s32 	%r26, %r23, 1717986919;
	shr.u32 	%r27, %r26, 31;
	shr.s32 	%r28, %r26, 2;
	add.s32 	%r7, %r28, %r27;
	setp.lt.s32 	%p2, %r23, 10;
	mov.f32 	%f113, 0f00000000;
	@%p2 bra 	$L__BB0_11;
	setp.ge.s32 	%p3, %r3, %r23;
	setp.ge.u32 	%p4, %r5, %r23;
	or.pred  	%p1, %p3, %p4;
	add.s32 	%r8, %r6, %r2;
	mul.lo.s32 	%r31, %r4, 40;
	mov.u32 	%r32, _ZZ26DeviceMatrixMultiplicationPfS_S_iiE3mds;
	add.s32 	%r9, %r32, %r31;
	shl.b32 	%r33, %r2, 2;
	add.s32 	%r10, %r9, %r33;
	mov.u32 	%r34, _ZZ26DeviceMatrixMultiplicationPfS_S_iiE3nds;
	add.s32 	%r12, %r34, %r33;
	add.s32 	%r11, %r12, %r31;
	add.s32 	%r35, %r23, -10;
	setp.lt.u32 	%p5, %r35, 10;
	mov.f32 	%f109, 0f00000000;
	mov.b32 	%r49, 0;
	@%p5 bra 	$L__BB0_9;
	add.s32 	%r36, %r4, %r2;
	add.s32 	%r47, %r36, %r1;
	and.b32  	%r37, %r7, 268435454;
	neg.s32 	%r46, %r37;
	mov.f32 	%f109, 0f00000000;
	mov.u32 	%r48, %r8;
$L__BB0_3:
	@%p1 bra 	$L__BB0_5;
	mul.wide.u32 	%rd6, %r48, 4;
	add.s64 	%rd7, %rd2, %rd6;
	ld.global.f32 	%f15, [%rd7];
	st.shared.f32 	[%r10], %f15;
	mul.wide.u32 	%rd8, %r47, 4;
	add.s64 	%rd9, %rd1, %rd8;
	ld.global.f32 	%f16, [%rd9];
	st.shared.f32 	[%r11], %f16;
	bar.sync 	0;
	ld.shared.f32 	%f17, [%r9];
	ld.shared.f32 	%f18, [%r12];
	fma.rn.f32 	%f19, %f17, %f18, %f109;
	bar.sync 	0;
	ld.shared.f32 	%f20, [%r9+4];
	ld.shared.f32 	%f21, [%r12+40];
	fma.rn.f32 	%f22, %f20, %f21, %f19;
	bar.sync 	0;
	ld.shared.f32 	%f23, [%r9+8];
	ld.shared.f32 	%f24, [%r12+80];
	fma.rn.f32 	%f25, %f23, %f24, %f22;
	bar.sync 	0;
	ld.shared.f32 	%f26, [%r9+12];
	ld.shared.f32 	%f27, [%r12+120];
	fma.rn.f32 	%f28, %f26, %f27, %f25;
	bar.sync 	0;
	ld.shared.f32 	%f29, [%r9+16];
	ld.shared.f32 	%f30, [%r12+160];
	fma.rn.f32 	%f31, %f29, %f30, %f28;
	bar.sync 	0;
	ld.shared.f32 	%f32, [%r9+20];
	ld.shared.f32 	%f33, [%r12+200];
	fma.rn.f32 	%f34, %f32, %f33, %f31;
	bar.sync 	0;
	ld.shared.f32 	%f35, [%r9+24];
	ld.shared.f32 	%f36, [%r12+240];
	fma.rn.f32 	%f37, %f35, %f36, %f34;
	bar.sync 	0;
	ld.shared.f32 	%f38, [%r9+28];
	ld.shared.f32 	%f39, [%r12+280];
	fma.rn.f32 	%f40, %f38, %f39, %f37;
	bar.sync 	0;
	ld.shared.f32 	%f41, [%r9+32];
	ld.shared.f32 	%f42, [%r12+320];
	fma.rn.f32 	%f43, %f41, %f42, %f40;
	bar.sync 	0;
	ld.shared.f32 	%f44, [%r9+36];
	ld.shared.f32 	%f45, [%r12+360];
	fma.rn.f32 	%f109, %f44, %f45, %f43;
	bar.sync 	0;
$L__BB0_5:
	@%p1 bra 	$L__BB0_7;
	add.s32 	%r38, %r48, 10;
	mul.wide.u32 	%rd10, %r38, 4;
	add.s64 	%rd11, %rd2, %rd10;
	ld.global.f32 	%f46, [%rd11];
	st.shared.f32 	[%r10], %f46;
	add.s32 	%r39, %r47, 10;
	mul.wide.u32 	%rd12, %r39, 4;
	add.s64 	%rd13, %rd1, %rd12;
	ld.global.f32 	%f47, [%rd13];
	st.shared.f32 	[%r11], %f47;
	bar.sync 	0;
	ld.shared.f32 	%f48, [%r9];
	ld.shared.f32 	%f49, [%r12];
	fma.rn.f32 	%f50, %f48, %f49, %f109;
	bar.sync 	0;
	ld.shared.f32 	%f51, [%r9+4];
	ld.shared.f32 	%f52, [%r12+40];
	fma.rn.f32 	%f53, %f51, %f52, %f50;
	bar.sync 	0;
	ld.shared.f32 	%f54, [%r9+8];
	ld.shared.f32 	%f55, [%r12+80];
	fma.rn.f32 	%f56, %f54, %f55, %f53;
	bar.sync 	0;
	ld.shared.f32 	%f57, [%r9+12];
	ld.shared.f32 	%f58, [%r12+120];
	fma.rn.f32 	%f59, %f57, %f58, %f56;
	bar.sync 	0;
	ld.shared.f32 	%f60, [%r9+16];
	ld.shared.f32 	%f61, [%r12+160];
	fma.rn.f32 	%f62, %f60, %f61, %f59;
	bar.sync 	0;
	ld.shared.f32 	%f63, [%r9+20];
	ld.shared.f32 	%f64, [%r12+200];
	fma.rn.f32 	%f65, %f63, %f64, %f62;
	bar.sync 	0;
	ld.shared.f32 	%f66, [%r9+24];
	ld.shared.f32 	%f67, [%r12+240];
	fma.rn.f32 	%f68, %f66, %f67, %f65;
	bar.sync 	0;
	ld.shared.f32 	%f69, [%r9+28];
	ld.shared.f32 	%f70, [%r12+280];
	fma.rn.f32 	%f71, %f69, %f70, %f68;
	bar.sync 	0;
	ld.shared.f32 	%f72, [%r9+32];
	ld.shared.f32 	%f73, [%r12+320];
	fma.rn.f32 	%f74, %f72, %f73, %f71;
	bar.sync 	0;
	ld.shared.f32 	%f75, [%r9+36];
	ld.shared.f32 	%f76, [%r12+360];
	fma.rn.f32 	%f109, %f75, %f76, %f74;
	bar.sync 	0;
$L__BB0_7:
	add.s32 	%r48, %r48, 20;
	add.s32 	%r47, %r47, 20;
	add.s32 	%r46, %r46, 2;
	setp.ne.s32 	%p6, %r46, 0;
	@%p6 bra 	$L__BB0_3;
	mul.lo.s32 	%r49, %r37, 10;
$L__BB0_9:
	and.b32  	%r41, %r7, 1;
	setp.eq.b32 	%p7, %r41, 1;
	not.pred 	%p8, %p7;
	or.pred  	%p9, %p8, %p1;
	selp.f32 	%f113, %f109, %f109, %p7;
	@%p9 bra 	$L__BB0_11;
	add.s32 	%r42, %r8, %r49;
	mul.wide.u32 	%rd14, %r42, 4;
	add.s64 	%rd15, %rd2, %rd14;
	ld.global.f32 	%f77, [%rd15];
	st.shared.f32 	[%r10], %f77;
	add.s32 	%r43, %r3, %r4;
	add.s32 	%r44, %r43, %r49;
	mul.wide.u32 	%rd16, %r44, 4;
	add.s64 	%rd17, %rd1, %rd16;
	ld.global.f32 	%f78, [%rd17];
	st.shared.f32 	[%r11], %f78;
	bar.sync 	0;
	ld.shared.f32 	%f79, [%r9];
	ld.shared.f32 	%f80, [%r12];
	fma.rn.f32 	%f81, %f79, %f80, %f109;
	bar.sync 	0;
	ld.shared.f32 	%f82, [%r9+4];
	ld.shared.f32 	%f83, [%r12+40];
	fma.rn.f32 	%f84, %f82, %f83, %f81;
	bar.sync 	0;
	ld.shared.f32 	%f85, [%r9+8];
	ld.shared.f32 	%f86, [%r12+80];
	fma.rn.f32 	%f87, %f85, %f86, %f84;
	bar.sync 	0;
	ld.shared.f32 	%f88, [%r9+12];
	ld.shared.f32 	%f89, [%r12+120];
	fma.rn.f32 	%f90, %f88, %f89, %f87;
	bar.sync 	0;
	ld.shared.f32 	%f91, [%r9+16];
	ld.shared.f32 	%f92, [%r12+160];
	fma.rn.f32 	%f93, %f91, %f92, %f90;
	bar.sync 	0;
	ld.shared.f32 	%f94, [%r9+20];
	ld.shared.f32 	%f95, [%r12+200];
	fma.rn.f32 	%f96, %f94, %f95, %f93;
	bar.sync 	0;
	ld.shared.f32 	%f97, [%r9+24];
	ld.shared.f32 	%f98, [%r12+240];
	fma.rn.f32 	%f99, %f97, %f98, %f96;
	bar.sync 	0;
	ld.shared.f32 	%f100, [%r9+28];
	ld.shared.f32 	%f101, [%r12+280];
	fma.rn.f32 	%f102, %f100, %f101, %f99;
	bar.sync 	0;
	ld.shared.f32 	%f103, [%r9+32];
	ld.shared.f32 	%f104, [%r12+320];
	fma.rn.f32 	%f105, %f103, %f104, %f102;
	bar.sync 	0;
	ld.shared.f32 	%f106, [%r9+36];
	ld.shared.f32 	%f107, [%r12+360];
	fma.rn.f32 	%f113, %f106, %f107, %f105;
	bar.sync 	0;
$L__BB0_11:
	cvta.to.global.u64 	%rd18, %rd3;
	add.s32 	%r45, %r6, %r3;
	mul.wide.s32 	%rd19, %r45, 4;
	add.s64 	%rd20, %rd18, %rd19;
	st.global.f32 	[%rd20], %f113;
	ret;

}


// ===== COMPILED SASS (sm_100) =====

	.target	sm_100

	.elftype	@"ET_EXEC"


//--------------------- .note.nv.tkinfo           --------------------------
	.section	.note.nv.tkinfo,"",@"SHT_NOTE"
	.sectionflags	@"SHF_NOTE_NV_TKINFO"
	.tkinfo
        /*0018*/ 	.word	0x00000002
        /*0030*/ 	.string	""
        /*0030*/ 	.string	"ptxas"
        /*0030*/ 	.string	"Cuda compilation tools, release 13.0, V13.0.88"
        /*0030*/ 	.string	"Build cuda_13.0.r13.0/compiler.36424714_0"
        /*0030*/ 	.string	"-arch sm_100 -m 64 "



//--------------------- .note.nv.cuinfo           --------------------------
	.section	.note.nv.cuinfo,"",@"SHT_NOTE"
	.sectionflags	@"SHF_NOTE_NV_CUINFO"
        /*0018*/ 	.short	0x0002
        /*001a*/ 	.short	0x0064
        /*001c*/ 	.short	0x0082
	.zero		2


//--------------------- .nv.info                  --------------------------
	.section	.nv.info,"",@"SHT_CUDA_INFO"
	.align	4


	//----- nvinfo : EIATTR_REGCOUNT
	.align		4
        /*0000*/ 	.byte	0x04, 0x2f
        /*0002*/ 	.short	(.L_1 - .L_0)
	.align		4
.L_0:
        /*0004*/ 	.word	index@(_Z26DeviceMatrixMultiplicationPfS_S_ii)
        /*0008*/ 	.word	0x0000001e


	//----- nvinfo : EIATTR_FRAME_SIZE
	.align		4
.L_1:
        /*000c*/ 	.byte	0x04, 0x11
        /*000e*/ 	.short	(.L_3 - .L_2)
	.align		4
.L_2:
        /*0010*/ 	.word	index@(_Z26DeviceMatrixMultiplicationPfS_S_ii)
        /*0014*/ 	.word	0x00000000


	//----- nvinfo : EIATTR_MIN_STACK_SIZE
	.align		4
.L_3:
        /*0018*/ 	.byte	0x04, 0x12
        /*001a*/ 	.short	(.L_5 - .L_4)
	.align		4
.L_4:
        /*001c*/ 	.word	index@(_Z26DeviceMatrixMultiplicationPfS_S_ii)
        /*0020*/ 	.word	0x00000000
.L_5:


//--------------------- .nv.compat                --------------------------
	.section	.nv.compat,"",@"SHT_CUDA_COMPAT_INFO"
	.align	4
        /*0000*/ 	.byte	0x02, 0x09, 0x00, 0x00, 0x02, 0x02, 0x01, 0x00, 0x02, 0x05, 0x05, 0x00, 0x03, 0x07, 0x01, 0x01
        /*0010*/ 	.byte	0x02, 0x03, 0x00, 0x00, 0x02, 0x06, 0x01, 0x00, 0x04, 0x0b, 0x08, 0x00, 0x09, 0x00, 0x00, 0x00
        /*0020*/ 	.byte	0x00, 0x00, 0x00, 0x00


//--------------------- .nv.info._Z26DeviceMatrixMultiplicationPfS_S_ii --------------------------
	.section	.nv.info._Z26DeviceMatrixMultiplicationPfS_S_ii,"",@"SHT_CUDA_INFO"
	.sectionflags	@""
	.align	4


	//----- nvinfo : EIATTR_CUDA_API_VERSION
	.align		4
        /*0000*/ 	.byte	0x04, 0x37
        /*0002*/ 	.short	(.L_7 - .L_6)
.L_6:
        /*0004*/ 	.word	0x00000082


	//----- nvinfo : EIATTR_KPARAM_INFO
	.align		4
.L_7:
        /*0008*/ 	.byte	0x04, 0x17
        /*000a*/ 	.short	(.L_9 - .L_8)
.L_8:
        /*000c*/ 	.word	0x00000000
        /*0010*/ 	.short	0x0004
        /*0012*/ 	.short	0x001c
        /*0014*/ 	.byte	0x00, 0xf0, 0x11, 0x00


	//----- nvinfo : EIATTR_KPARAM_INFO
	.align		4
.L_9:
        /*0018*/ 	.byte	0x04, 0x17
        /*001a*/ 	.short	(.L_11 - .L_10)
.L_10:
        /*001c*/ 	.word	0x00000000
        /*0020*/ 	.short	0x0003
        /*0022*/ 	.short	0x0018
        /*0024*/ 	.byte	0x00, 0xf0, 0x11, 0x00


	//----- nvinfo : EIATTR_KPARAM_INFO
	.align		4
.L_11:
        /*0028*/ 	.byte	0x04, 0x17
        /*002a*/ 	.short	(.L_13 - .L_12)
.L_12:
        /*002c*/ 	.word	0x00000000
        /*0030*/ 	.short	0x0002
        /*0032*/ 	.short	0x0010
        /*0034*/ 	.byte	0x00, 0xf5, 0x21, 0x00


	//----- nvinfo : EIATTR_KPARAM_INFO
	.align		4
.L_13:
        /*0038*/ 	.byte	0x04, 0x17
        /*003a*/ 	.short	(.L_15 - .L_14)
.L_14:
        /*003c*/ 	.word	0x00000000
        /*0040*/ 	.short	0x0001
        /*0042*/ 	.short	0x0008
        /*0044*/ 	.byte	0x00, 0xf5, 0x21, 0x00


	//----- nvinfo : EIATTR_KPARAM_INFO
	.align		4
.L_15:
        /*0048*/ 	.byte	0x04, 0x17
        /*004a*/ 	.short	(.L_17 - .L_16)
.L_16:
        /*004c*/ 	.word	0x00000000
        /*0050*/ 	.short	0x0000
        /*0052*/ 	.short	0x0000
        /*0054*/ 	.byte	0x00, 0xf5, 0x21, 0x00


	//----- nvinfo : EIATTR_SPARSE_MMA_MASK
	.align		4
.L_17:
        /*0058*/ 	.byte	0x03, 0x50
        /*005a*/ 	.short	0x0000


	//----- nvinfo : EIATTR_MAXREG_COUNT
	.align		4
        /*005c*/ 	.byte	0x03, 0x1b
        /*005e*/ 	.short	0x00ff


	//----- nvinfo : EIATTR_NUM_BARRIERS
	.align		4
        /*0060*/ 	.byte	0x02, 0x4c
        /*0062*/ 	.byte	0x01
	.zero		1


	//----- nvinfo : EIATTR_MERCURY_ISA_VERSION
	.align		4
        /*0064*/ 	.byte	0x03, 0x5f
        /*0066*/ 	.short	0x0101


	//----- nvinfo : EIATTR_VRC_CTA_INIT_COUNT
	.align		4
        /*0068*/ 	.byte	0x02, 0x4a
	.zero		1
	.zero		1


	//----- nvinfo : EIATTR_EXIT_INSTR_OFFSETS
	.align		4
        /*006c*/ 	.byte	0x04, 0x1c
        /*006e*/ 	.short	(.L_19 - .L_18)


	//   ....[0]....
.L_18:
        /*0070*/ 	.word	0x00000d00


	//----- nvinfo : EIATTR_CRS_STACK_SIZE
	.align		4
.L_19:
        /*0074*/ 	.byte	0x04, 0x1e
        /*0076*/ 	.short	(.L_21 - .L_20)
.L_20:
        /*0078*/ 	.word	0x00000000


	//----- nvinfo : EIATTR_CBANK_PARAM_SIZE
	.align		4
.L_21:
        /*007c*/ 	.byte	0x03, 0x19
        /*007e*/ 	.short	0x0020


	//----- nvinfo : EIATTR_PARAM_CBANK
	.align		4
        /*0080*/ 	.byte	0x04, 0x0a
        /*0082*/ 	.short	(.L_23 - .L_22)
	.align		4
.L_22:
        /*0084*/ 	.word	index@(.nv.constant0._Z26DeviceMatrixMultiplicationPfS_S_ii)
        /*0088*/ 	.short	0x0380
        /*008a*/ 	.short	0x0020


	//----- nvinfo : EIATTR_SW_WAR
	.align		4
.L_23:
        /*008c*/ 	.byte	0x04, 0x36
        /*008e*/ 	.short	(.L_25 - .L_24)
.L_24:
        /*0090*/ 	.word	0x00000008
.L_25:


//--------------------- .nv.callgraph             --------------------------
	.section	.nv.callgraph,"",@"SHT_CUDA_CALLGRAPH"
	.align	4
	.sectionentsize	8
	.align		4
        /*0000*/ 	.word	0x00000000
	.align		4
        /*0004*/ 	.word	0xffffffff
	.align		4
        /*0008*/ 	.word	0x00000000
	.align		4
        /*000c*/ 	.word	0xfffffffe
	.align		4
        /*0010*/ 	.word	0x00000000
	.align		4
        /*0014*/ 	.word	0xfffffffd
	.align		4
        /*0018*/ 	.word	0x00000000
	.align		4
        /*001c*/ 	.word	0xfffffffc


//--------------------- .text._Z26DeviceMatrixMultiplicationPfS_S_ii --------------------------
	.section	.text._Z26DeviceMatrixMultiplicationPfS_S_ii,"ax",@progbits
	.align	128
        .global         _Z26DeviceMatrixMultiplicationPfS_S_ii
        .type           _Z26DeviceMatrixMultiplicationPfS_S_ii,@function
        .size           _Z26DeviceMatrixMultiplicationPfS_S_ii,(.L_x_7 - _Z26DeviceMatrixMultiplicationPfS_S_ii)
        .other          _Z26DeviceMatrixMultiplicationPfS_S_ii,@"STO_CUDA_ENTRY STV_DEFAULT"
_Z26DeviceMatrixMultiplicationPfS_S_ii:
.text._Z26DeviceMatrixMultiplicationPfS_S_ii:
[----:B------:R-:W-:Y:S08]  /*0000*/  LDC R1, c[0x0][0x37c] ;  /* 0x0000df00ff017b82 */ /* 0x000ff00000000800 */
[----:B------:R-:W0:Y:S01]  /*0010*/  LDC R7, c[0x0][0x398] ;  /* 0x0000e600ff077b82 */ /* 0x000e220000000800 */
[----:B------:R-:W1:Y:S01]  /*0020*/  S2R R3, SR_CTAID.Y ;  /* 0x0000000000037919 */ /* 0x000e620000002600 */
[----:B------:R-:W2:Y:S01]  /*0030*/  LDCU.64 UR4, c[0x0][0x358] ;  /* 0x00006b00ff0477ac */ /* 0x000ea20008000a00 */
[----:B------:R-:W-:Y:S01]  /*0040*/  HFMA2 R20, -RZ, RZ, 0, 0 ;  /* 0x00000000ff147431 */ /* 0x000fe200000001ff */
[----:B------:R-:W1:Y:S01]  /*0050*/  S2R R0, SR_TID.Y ;  /* 0x0000000000007919 */ /* 0x000e620000002200 */
[----:B------:R-:W3:Y:S01]  /*0060*/  S2R R19, SR_CTAID.X ;  /* 0x0000000000137919 */ /* 0x000ee20000002500 */
[----:B------:R-:W3:Y:S01]  /*0070*/  S2R R6, SR_TID.X ;  /* 0x0000000000067919 */ /* 0x000ee20000002100 */
[----:B0-----:R-:W-:Y:S01]  /*0080*/  ISETP.GE.AND P0, PT, R7, 0xa, PT ;  /* 0x0000000a0700780c */ /* 0x001fe20003f06270 */
[----:B-1----:R-:W-:-:S02]  /*0090*/  IMAD R10, R3, 0xa, R0 ;  /* 0x0000000a030a7824 */ /* 0x002fc400078e0200 */
[----:B---3--:R-:W-:-:S10]  /*00a0*/  IMAD R11, R19, 0xa, R6 ;  /* 0x0000000a130b7824 */ /* 0x008fd400078e0206 */
[----:B--2---:R-:W-:Y:S05]  /*00b0*/  @!P0 BRA `(.L_x_0) ;  /* 0x0000000800fc8947 */ /* 0x004fea0003800000 */
[----:B------:R-:W0:Y:S01]  /*00c0*/  S2R R4, SR_CgaCtaId ;  /* 0x0000000000047919 */ /* 0x000e220000008800 */
[C---:B------:R-:W-:Y:S01]  /*00d0*/  IADD3 R8, PT, PT, R7.reuse, -0xa, RZ ;  /* 0xfffffff607087810 */ /* 0x040fe20007ffe0ff */
[----:B------:R-:W-:Y:S01]  /*00e0*/  IMAD.HI R12, R7, 0x66666667, RZ ;  /* 0x66666667070c7827 */ /* 0x000fe200078e02ff */
[----:B------:R-:W-:Y:S02]  /*00f0*/  MOV R2, 0x400 ;  /* 0x0000040000027802 */ /* 0x000fe40000000f00 */
[----:B------:R-:W-:Y:S01]  /*0100*/  ISETP.GE.U32.AND P1, PT, R8, 0xa, PT ;  /* 0x0000000a0800780c */ /* 0x000fe20003f26070 */
[-C--:B------:R-:W-:Y:S01]  /*0110*/  IMAD R14, R10, R7.reuse, R6 ;  /* 0x000000070a0e7224 */ /* 0x080fe200078e0206 */
[----:B------:R-:W-:Y:S02]  /*0120*/  IADD3 R3, PT, PT, R2, 0x190, RZ ;  /* 0x0000019002037810 */ /* 0x000fe40007ffe0ff */
[----:B------:R-:W-:Y:S02]  /*0130*/  ISETP.GE.U32.AND P0, PT, R10, R7, PT ;  /* 0x000000070a00720c */ /* 0x000fe40003f06070 */
[----:B------:R-:W-:-:S02]  /*0140*/  SHF.R.U32.HI R5, RZ, 0x1f, R12 ;  /* 0x0000001fff057819 */ /* 0x000fc4000001160c */
[----:B------:R-:W-:Y:S02]  /*0150*/  ISETP.GE.OR P0, PT, R11, R7, P0 ;  /* 0x000000070b00720c */ /* 0x000fe40000706670 */
[----:B------:R-:W-:Y:S02]  /*0160*/  LEA.HI.SX32 R12, R12, R5, 0x1e ;  /* 0x000000050c0c7211 */ /* 0x000fe400078ff2ff */
[----:B------:R-:W-:Y:S02]  /*0170*/  MOV R20, RZ ;  /* 0x000000ff00147202 */ /* 0x000fe40000000f00 */
[----:B------:R-:W-:Y:S02]  /*0180*/  MOV R7, RZ ;  /* 0x000000ff00077202 */ /* 0x000fe40000000f00 */
[C---:B0-----:R-:W-:Y:S02]  /*0190*/  LEA R13, R4.reuse, R2, 0x18 ;  /* 0x00000002040d7211 */ /* 0x041fe400078ec0ff */
[----:B------:R-:W-:-:S03]  /*01a0*/  LEA R3, R4, R3, 0x18 ;  /* 0x0000000304037211 */ /* 0x000fc600078ec0ff */
[----:B------:R-:W-:Y:S01]  /*01b0*/  IMAD R13, R0, 0x28, R13 ;  /* 0x00000028000d7824 */ /* 0x000fe200078e020d */
[----:B------:R-:W-:-:S04]  /*01c0*/  LEA R15, R6, R3, 0x2 ;  /* 0x00000003060f7211 */ /* 0x000fc800078e10ff */
[----:B------:R-:W-:Y:S01]  /*01d0*/  LEA R16, R6, R13, 0x2 ;  /* 0x0000000d06107211 */ /* 0x000fe200078e10ff */
[----:B------:R-:W-:Y:S01]  /*01e0*/  IMAD R17, R0, 0x28, R15 ;  /* 0x0000002800117824 */ /* 0x000fe200078e020f */
[----:B------:R-:W-:Y:S06]  /*01f0*/  @!P1 BRA `(.L_x_1) ;  /* 0x0000000400d09947 */ /* 0x000fec0003800000 */
[----:B------:R-:W0:Y:S01]  /*0200*/  LDC.64 R2, c[0x0][0x380] ;  /* 0x0000e000ff027b82 */ /* 0x000e220000000a00 */
[----:B------:R-:W-:Y:S01]  /*0210*/  IADD3 R6, PT, PT, R6, R0, RZ ;  /* 0x0000000006067210 */ /* 0x000fe20007ffe0ff */
[----:B------:R-:W-:Y:S01]  /*0220*/  BSSY.RECONVERGENT B0, `(.L_x_2) ;  /* 0x0000070000007945 */ /* 0x000fe20003800200 */
[----:B------:R-:W-:Y:S02]  /*0230*/  LOP3.LUT R18, R12, 0xffffffe, RZ, 0xc0, !PT ;  /* 0x0ffffffe0c127812 */ /* 0x000fe400078ec0ff */
[----:B------:R-:W-:Y:S01]  /*0240*/  MOV R20, RZ ;  /* 0x000000ff00147202 */ /* 0x000fe20000000f00 */
[----:B------:R-:W-:Y:S01]  /*0250*/  IMAD R19, R19, 0xa, R6 ;  /* 0x0000000a13137824 */ /* 0x000fe200078e0206 */
[----:B------:R-:W-:Y:S01]  /*0260*/  MOV R21, R14 ;  /* 0x0000000e00157202 */ /* 0x000fe20000000f00 */
[----:B------:R-:W1:Y:S01]  /*0270*/  LDC.64 R4, c[0x0][0x388] ;  /* 0x0000e200ff047b82 */ /* 0x000e620000000a00 */
[----:B------:R-:W-:-:S07]  /*0280*/  IADD3 R22, PT, PT, -R18, RZ, RZ ;  /* 0x000000ff12167210 */ /* 0x000fce0007ffe1ff */
.L_x_5:
[----:B------:R-:W-:-:S04]  /*0290*/  IADD3 R22, PT, PT, R22, 0x2, RZ ;  /* 0x0000000216167810 */ /* 0x000fc80007ffe0ff */
[----:B------:R-:W-:Y:S01]  /*02a0*/  ISETP.NE.AND P1, PT, R22, RZ, PT ;  /* 0x000000ff1600720c */ /* 0x000fe20003f25270 */
[----:B------:R-:W-:-:S12]  /*02b0*/  @P0 BRA `(.L_x_3) ;  /* 0x0000000000c00947 */ /* 0x000fd80003800000 */
[----:B0-----:R-:W-:-:S04]  /*02c0*/  IMAD.WIDE.U32 R6, R21, 0x4, R2 ;  /* 0x0000000415067825 */ /* 0x001fc800078e0002 */
[----:B-1----:R-:W-:Y:S01]  /*02d0*/  IMAD.WIDE.U32 R8, R19, 0x4, R4 ;  /* 0x0000000413087825 */ /* 0x002fe200078e0004 */
[----:B------:R-:W2:Y:S05]  /*02e0*/  LDG.E R23, desc[UR4][R6.64] ;  /* 0x0000000406177981 */ /* 0x000eaa000c1e1900 */
[----:B------:R-:W3:Y:S01]  /*02f0*/  LDG.E R8, desc[UR4][R8.64] ;  /* 0x0000000408087981 */ /* 0x000ee2000c1e1900 */
[----:B------:R-:W-:Y:S05]  /*0300*/  WARPSYNC.ALL ;  /* 0x0000000000007948 */ /* 0x000fea0003800000 */
[----:B--2---:R-:W-:Y:S04]  /*0310*/  STS [R16], R23 ;  /* 0x0000001710007388 */ /* 0x004fe80000000800 */
[----:B---3--:R-:W-:Y:S01]  /*0320*/  STS [R17], R8 ;  /* 0x0000000811007388 */ /* 0x008fe20000000800 */
[----:B------:R-:W-:Y:S06]  /*0330*/  BAR.SYNC.DEFER_BLOCKING 0x0 ;  /* 0x0000000000007b1d */ /* 0x000fec0000010000 */
[----:B------:R-:W-:Y:S04]  /*0340*/  LDS R25, [R13] ;  /* 0x000000000d197984 */ /* 0x000fe80000000800 */
[----:B------:R-:W0:Y:S01]  /*0350*/  LDS R24, [R15] ;  /* 0x000000000f187984 */ /* 0x000e220000000800 */
[----:B------:R-:W-:Y:S06]  /*0360*/  BAR.SYNC.DEFER_BLOCKING 0x0 ;  /* 0x0000000000007b1d */ /* 0x000fec0000010000 */
[----:B------:R-:W-:Y:S04]  /*0370*/  LDS R27, [R13+0x4] ;  /* 0x000004000d1b7984 */ /* 0x000fe80000000800 */
[----:B------:R-:W1:Y:S01]  /*0380*/  LDS R26, [R15+0x28] ;  /* 0x000028000f1a7984 */ /* 0x000e620000000800 */
[----:B------:R-:W-:Y:S01]  /*0390*/  BAR.SYNC.DEFER_BLOCKING 0x0 ;  /* 0x0000000000007b1d */ /* 0x000fe20000010000 */
[----:B0-----:R-:W-:-:S05]  /*03a0*/  FFMA R24, R25, R24, R20 ;  /* 0x0000001819187223 */ /* 0x001fca0000000014 */
[----:B------:R-:W-:Y:S04]  /*03b0*/  LDS R6, [R13+0x8] ;  /* 0x000008000d067984 */ /* 0x000fe80000000800 */
[----:B------:R-:W0:Y:S01]  /*03c0*/  LDS R7, [R15+0x50] ;  /* 0x000050000f077984 */ /* 0x000e220000000800 */
[----:B------:R-:W-:Y:S01]  /*03d0*/  BAR.SYNC.DEFER_BLOCKING 0x0 ;  /* 0x0000000000007b1d */ /* 0x000fe20000010000 */
[----:B-1----:R-:W-:-:S05]  /*03e0*/  FFMA R27, R27, R26, R24 ;  /* 0x0000001a1b1b7223 */ /* 0x002fca0000000018 */
        /* <DEDUP_REMOVED lines=26> */
[----:B0-----:R-:W-:-:S04]  /*0590*/  FFMA R7, R24, R9, R7 ;  /* 0x0000000918077223 */ /* 0x001fc80000000007 */
[----:B-1----:R-:W-:Y:S01]  /*05a0*/  FFMA R20, R26, R25, R7 ;  /* 0x000000191a147223 */ /* 0x002fe20000000007 */
[----:B------:R-:W-:Y:S06]  /*05b0*/  BAR.SYNC.DEFER_BLOCKING 0x0 ;  /* 0x0000000000007b1d */ /* 0x000fec0000010000 */
.L_x_3:
[----:B------:R-:W-:Y:S05]  /*05c0*/  @P0 BRA `(.L_x_4) ;  /* 0x0000000000c80947 */ /* 0x000fea0003800000 */
[----:B------:R-:W-:Y:S02]  /*05d0*/  IADD3 R7, PT, PT, R21, 0xa, RZ ;  /* 0x0000000a15077810 */ /* 0x000fe40007ffe0ff */
[----:B------:R-:W-:-:S03]  /*05e0*/  IADD3 R9, PT, PT, R19, 0xa, RZ ;  /* 0x0000000a13097810 */ /* 0x000fc60007ffe0ff */
        /* <DEDUP_REMOVED lines=48> */
.L_x_4:
[----:B------:R-:W-:Y:S02]  /*08f0*/  IADD3 R21, PT, PT, R21, 0x14, RZ ;  /* 0x0000001415157810 */ /* 0x000fe40007ffe0ff */
[----:B------:R-:W-:Y:S01]  /*0900*/  IADD3 R19, PT, PT, R19, 0x14, RZ ;  /* 0x0000001413137810 */ /* 0x000fe20007ffe0ff */
[----:B------:R-:W-:Y:S06]  /*0910*/  @P1 BRA `(.L_x_5) ;  /* 0xfffffff8005c1947 */ /* 0x000fec000383ffff */
[----:B------:R-:W-:Y:S05]  /*0920*/  BSYNC.RECONVERGENT B0 ;  /* 0x0000000000007941 */ /* 0x000fea0003800200 */
.L_x_2:
[----:B------:R-:W-:-:S07]  /*0930*/  IMAD R7, R18, 0xa, RZ ;  /* 0x0000000a12077824 */ /* 0x000fce00078e02ff */
.L_x_1:
[----:B------:R-:W-:-:S04]  /*0940*/  LOP3.LUT R12, R12, 0x1, RZ, 0xc0, !PT ;  /* 0x000000010c0c7812 */ /* 0x000fc800078ec0ff */
[----:B------:R-:W-:-:S13]  /*0950*/  ISETP.NE.U32.OR P0, PT, R12, 0x1, P0 ;  /* 0x000000010c00780c */ /* 0x000fda0000705470 */
[----:B------:R-:W-:Y:S05]  /*0960*/  @P0 BRA `(.L_x_0) ;  /* 0x0000000000d00947 */ /* 0x000fea0003800000 */
[----:B-1----:R-:W1:Y:S01]  /*0970*/  LDC.64 R4, c[0x0][0x380] ;  /* 0x0000e000ff047b82 */ /* 0x002e620000000a00 */
[----:B------:R-:W-:Y:S02]  /*0980*/  IADD3 R9, PT, PT, R14, R7, RZ ;  /* 0x000000070e097210 */ /* 0x000fe40007ffe0ff */
[----:B------:R-:W-:-:S05]  /*0990*/  IADD3 R7, PT, PT, R7, R11, R0 ;  /* 0x0000000b07077210 */ /* 0x000fca0007ffe000 */
[----:B0-----:R-:W0:Y:S01]  /*09a0*/  LDC.64 R2, c[0x0][0x388] ;  /* 0x0000e200ff027b82 */ /* 0x001e220000000a00 */
[----:B-1----:R-:W-:-:S06]  /*09b0*/  IMAD.WIDE.U32 R4, R9, 0x4, R4 ;  /* 0x0000000409047825 */ /* 0x002fcc00078e0004 */
[----:B------:R-:W2:Y:S01]  /*09c0*/  LDG.E R5, desc[UR4][R4.64] ;  /* 0x0000000404057981 */ /* 0x000ea2000c1e1900 */
[----:B0-----:R-:W-:-:S06]  /*09d0*/  IMAD.WIDE.U32 R2, R7, 0x4, R2 ;  /* 0x0000000407027825 */ /* 0x001fcc00078e0002 */
        /* <DEDUP_REMOVED lines=10> */
[----:B------:R-:W-:Y:S06]  /*0a80*/  BAR.SYNC.DEFER_BLOCKING 0x0 ;  /* 0x0000000000007b1d */ /* 0x000fec0000010000 */
[----:B------:R-:W-:Y:S04]  /*0a90*/  LDS R23, [R13+0x8] ;  /* 0x000008000d177984 */ /* 0x000fe80000000800 */
[----:B------:R-:W2:Y:S01]  /*0aa0*/  LDS R18, [R15+0x50] ;  /* 0x000050000f127984 */ /* 0x000ea20000000800 */
[----:B------:R-:W-:Y:S06]  /*0ab0*/  BAR.SYNC.DEFER_BLOCKING 0x0 ;  /* 0x0000000000007b1d */ /* 0x000fec0000010000 */
[----:B------:R-:W-:Y:S04]  /*0ac0*/  LDS R25, [R13+0xc] ;  /* 0x00000c000d197984 */ /* 0x000fe80000000800 */
[----:B------:R-:W3:Y:S01]  /*0ad0*/  LDS R16, [R15+0x78] ;  /* 0x000078000f107984 */ /* 0x000ee20000000800 */
[----:B------:R-:W-:Y:S06]  /*0ae0*/  BAR.SYNC.DEFER_BLOCKING 0x0 ;  /* 0x0000000000007b1d */ /* 0x000fec0000010000 */
[----:B------:R-:W-:Y:S04]  /*0af0*/  LDS R27, [R13+0x10] ;  /* 0x000010000d1b7984 */ /* 0x000fe80000000800 */
[----:B------:R-:W4:Y:S01]  /*0b00*/  LDS R22, [R15+0xa0] ;  /* 0x0000a0000f167984 */ /* 0x000f220000000800 */
[----:B------:R-:W-:Y:S06]  /*0b10*/  BAR.SYNC.DEFER_BLOCKING 0x0 ;  /* 0x0000000000007b1d */ /* 0x000fec0000010000 */
[----:B------:R-:W-:Y:S04]  /*0b20*/  LDS R6, [R13+0x14] ;  /* 0x000014000d067984 */ /* 0x000fe80000000800 */
[----:B------:R-:W5:Y:S01]  /*0b30*/  LDS R9, [R15+0xc8] ;  /* 0x0000c8000f097984 */ /* 0x000f620000000800 */
        /* <DEDUP_REMOVED lines=9> */
[----:B------:R-:W-:Y:S01]  /*0bd0*/  BAR.SYNC.DEFER_BLOCKING 0x0 ;  /* 0x0000000000007b1d */ /* 0x000fe20000010000 */
[----:B0-----:R-:W-:-:S04]  /*0be0*/  FFMA R12, R19, R12, R20 ;  /* 0x0000000c130c7223 */ /* 0x001fc80000000014 */
[----:B-1----:R-:W-:-:S04]  /*0bf0*/  FFMA R12, R21, R14, R12 ;  /* 0x0000000e150c7223 */ /* 0x002fc8000000000c */
[----:B--2---:R-:W-:Y:S01]  /*0c00*/  FFMA R12, R23, R18, R12 ;  /* 0x00000012170c7223 */ /* 0x004fe2000000000c */
[----:B------:R-:W-:Y:S04]  /*0c10*/  LDS R8, [R13+0x24] ;  /* 0x000024000d087984 */ /* 0x000fe80000000800 */
[----:B------:R-:W0:Y:S01]  /*0c20*/  LDS R17, [R15+0x168] ;  /* 0x000168000f117984 */ /* 0x000e220000000800 */
[----:B---3--:R-:W-:-:S04]  /*0c30*/  FFMA R12, R25, R16, R12 ;  /* 0x00000010190c7223 */ /* 0x008fc8000000000c */
[----:B----4-:R-:W-:-:S04]  /*0c40*/  FFMA R27, R27, R22, R12 ;  /* 0x000000161b1b7223 */ /* 0x010fc8000000000c */
[----:B-----5:R-:W-:-:S04]  /*0c50*/  FFMA R9, R6, R9, R27 ;  /* 0x0000000906097223 */ /* 0x020fc8000000001b */
[----:B------:R-:W-:-:S04]  /*0c60*/  FFMA R7, R4, R7, R9 ;  /* 0x0000000704077223 */ /* 0x000fc80000000009 */
[----:B------:R-:W-:-:S04]  /*0c70*/  FFMA R5, R2, R5, R7 ;  /* 0x0000000502057223 */ /* 0x000fc80000000007 */
[----:B------:R-:W-:-:S04]  /*0c80*/  FFMA R3, R0, R3, R5 ;  /* 0x0000000300037223 */ /* 0x000fc80000000005 */
[----:B0-----:R-:W-:Y:S01]  /*0c90*/  FFMA R20, R8, R17, R3 ;  /* 0x0000001108147223 */ /* 0x001fe20000000003 */
[----:B------:R-:W-:Y:S06]  /*0ca0*/  BAR.SYNC.DEFER_BLOCKING 0x0 ;  /* 0x0000000000007b1d */ /* 0x000fec0000010000 */
.L_x_0:
[----:B0-----:R-:W0:Y:S01]  /*0cb0*/  LDC.64 R2, c[0x0][0x390] ;  /* 0x0000e400ff027b82 */ /* 0x001e220000000a00 */
[----:B------:R-:W2:Y:S02]  /*0cc0*/  LDCU UR6, c[0x0][0x398] ;  /* 0x00007300ff0677ac */ /* 0x000ea40008000800 */
[----:B--2---:R-:W-:-:S04]  /*0cd0*/  IMAD R11, R10, UR6, R11 ;  /* 0x000000060a0b7c24 */ /* 0x004fc8000f8e020b */
[----:B0-----:R-:W-:-:S05]  /*0ce0*/  IMAD.WIDE R2, R11, 0x4, R2 ;  /* 0x000000040b027825 */ /* 0x001fca00078e0202 */
[----:B------:R-:W-:Y:S01]  /*0cf0*/  STG.E desc[UR4][R2.64], R20 ;  /* 0x0000001402007986 */ /* 0x000fe2000c101904 */
[----:B------:R-:W-:Y:S05]  /*0d00*/  EXIT ;  /* 0x000000000000794d */ /* 0x000fea0003800000 */
.L_x_6:
[----:B------:R-:W-:-:S00]  /*0d10*/  BRA `(.L_x_6) ;  /* 0xfffffffc00fc7947 */ /* 0x000fc0000383ffff */
[----:B------:R-:W-:-:S00]  /*0d20*/  NOP ;  /* 0x0000000000007918 */ /* 0x000fc00000000000 */
        /* <DEDUP_REMOVED lines=13> */
.L_x_7:


//--------------------- .nv.shared._Z26DeviceMatrixMultiplicationPfS_S_ii --------------------------
	.section	.nv.shared._Z26DeviceMatrixMultiplicationPfS_S_ii,"aw",@nobits
	.sectionflags	@""
	.align	4
.nv.shared._Z26DeviceMatrixMultiplicationPfS_S_ii:
	.zero		1824


//--------------------- .nv.shared.reserved.0     --------------------------
	.section	.nv.shared.reserved.0,"aw",@nobits
	.weak		__nv_reservedSMEM_offset_0_alias
	.size		__nv_reservedSMEM_offset_0_alias, 0, 64
	.other		__nv_reservedSMEM_offset_0_alias,@"STO_CUDA_RESERVED_SHARED STV_DEFAULT"
__nv_reservedSMEM_offset_0_alias:
	.zero		0
	.zero		64


//--------------------- .nv.constant0._Z26DeviceMatrixMultiplicationPfS_S_ii --------------------------
	.section	.nv.constant0._Z26DeviceMatrixMultiplicationPfS_S_ii,"a",@progbits
	.sectionflags	@""
	.align	4
.nv.constant0._Z26DeviceMatrixMultiplicationPfS_S_ii:
	.zero		928


//--------------------- SYMBOLS --------------------------

	.type		.nv.reservedSmem.offset0,@object
	.size		.nv.reservedSmem.offset0,0x4
	.type		.nv.reservedSmem.cap,@object
	.size		.nv.reservedSmem.cap,0x4
